	.headerflags	@"EF_CUDA_TEXMODE_UNIFIED EF_CUDA_64BIT_ADDRESS EF_CUDA_ACCELERATORS EF_CUDA_SM90 EF_CUDA_VIRTUAL_SM(EF_CUDA_SM90)"
	.elftype	@"ET_EXEC"


//--------------------- .nv.info                  --------------------------
	.section	.nv.info,"",@"SHT_CUDA_INFO"
	.align	4


	//----- nvinfo : EIATTR_REGCOUNT
	.align		4
        /*0000*/ 	.byte	0x04, 0x2f
        /*0002*/ 	.short	(.L_1 - .L_0)
	.align		4
.L_0:
        /*0004*/ 	.word	index@(triton_poi_fused__log_softmax_0)
        /*0008*/ 	.word	0x00000018


	//----- nvinfo : EIATTR_MIN_STACK_SIZE
	.align		4
.L_1:
        /*000c*/ 	.byte	0x04, 0x12
        /*000e*/ 	.short	(.L_3 - .L_2)
	.align		4
.L_2:
        /*0010*/ 	.word	index@(triton_poi_fused__log_softmax_0)
        /*0014*/ 	.word	0x00000000


	//----- nvinfo : EIATTR_FRAME_SIZE
	.align		4
.L_3:
        /*0018*/ 	.byte	0x04, 0x11
        /*001a*/ 	.short	(.L_5 - .L_4)
	.align		4
.L_4:
        /*001c*/ 	.word	index@(triton_poi_fused__log_softmax_0)
        /*0020*/ 	.word	0x00000000


	//----- nvinfo : EIATTR_MIN_STACK_SIZE
	.align		4
.L_5:
        /*0024*/ 	.byte	0x04, 0x12
        /*0026*/ 	.short	(.L_7 - .L_6)
	.align		4
.L_6:
        /*0028*/ 	.word	index@(triton_poi_fused__log_softmax_0)
        /*002c*/ 	.word	0x00000000
.L_7:


//--------------------- .nv.info.triton_poi_fused__log_softmax_0 --------------------------
	.section	.nv.info.triton_poi_fused__log_softmax_0,"",@"SHT_CUDA_INFO"
	.sectionflags	@""
	.align	4


	//----- nvinfo : EIATTR_CUDA_API_VERSION
	.align		4
        /*0000*/ 	.byte	0x04, 0x37
        /*0002*/ 	.short	(.L_9 - .L_8)
.L_8:
        /*0004*/ 	.word	0x0000007c


	//----- nvinfo : EIATTR_KPARAM_INFO
	.align		4
.L_9:
        /*0008*/ 	.byte	0x04, 0x17
        /*000a*/ 	.short	(.L_11 - .L_10)
.L_10:
        /*000c*/ 	.word	0x00000000
        /*0010*/ 	.short	0x0002
        /*0012*/ 	.short	0x0010
        /*0014*/ 	.byte	0x00, 0xf0, 0x11, 0x00


	//----- nvinfo : EIATTR_KPARAM_INFO
	.align		4
.L_11:
        /*0018*/ 	.byte	0x04, 0x17
        /*001a*/ 	.short	(.L_13 - .L_12)
.L_12:
        /*001c*/ 	.word	0x00000000
        /*0020*/ 	.short	0x0001
        /*0022*/ 	.short	0x0008
        /*0024*/ 	.byte	0x00, 0xf4, 0x21, 0x00


	//----- nvinfo : EIATTR_KPARAM_INFO
	.align		4
.L_13:
        /*0028*/ 	.byte	0x04, 0x17
        /*002a*/ 	.short	(.L_15 - .L_14)
.L_14:
        /*002c*/ 	.word	0x00000000
        /*0030*/ 	.short	0x0000
        /*0032*/ 	.short	0x0000
        /*0034*/ 	.byte	0x00, 0xf4, 0x21, 0x00


	//----- nvinfo : EIATTR_SPARSE_MMA_MASK
	.align		4
.L_15:
        /*0038*/ 	.byte	0x03, 0x50
        /*003a*/ 	.short	0x0000


	//----- nvinfo : EIATTR_MAXREG_COUNT
	.align		4
        /*003c*/ 	.byte	0x03, 0x1b
        /*003e*/ 	.short	0x00ff


	//----- nvinfo : EIATTR_EXIT_INSTR_OFFSETS
	.align		4
        /*0040*/ 	.byte	0x04, 0x1c
        /*0042*/ 	.short	(.L_17 - .L_16)


	//   ....[0]....
.L_16:
        /*0044*/ 	.word	0x00000640


	//   ....[1]....
        /*0048*/ 	.word	0x00000660


	//----- nvinfo : EIATTR_REQNTID
	.align		4
.L_17:
        /*004c*/ 	.byte	0x04, 0x10
        /*004e*/ 	.short	(.L_19 - .L_18)
.L_18:
        /*0050*/ 	.word	0x00000080
        /*0054*/ 	.word	0x00000001
        /*0058*/ 	.word	0x00000001


	//----- nvinfo : EIATTR_CBANK_PARAM_SIZE
	.align		4
.L_19:
        /*005c*/ 	.byte	0x03, 0x19
        /*005e*/ 	.short	0x0014


	//----- nvinfo : EIATTR_PARAM_CBANK
	.align		4
        /*0060*/ 	.byte	0x04, 0x0a
        /*0062*/ 	.short	(.L_21 - .L_20)
	.align		4
.L_20:
        /*0064*/ 	.word	index@(.nv.constant0.triton_poi_fused__log_softmax_0)
        /*0068*/ 	.short	0x0210
        /*006a*/ 	.short	0x0014


	//----- nvinfo : EIATTR_SW_WAR
	.align		4
.L_21:
        /*006c*/ 	.byte	0x04, 0x36
        /*006e*/ 	.short	(.L_23 - .L_22)
.L_22:
        /*0070*/ 	.word	0x00000008
.L_23:


//--------------------- .nv.callgraph             --------------------------
	.section	.nv.callgraph,"",@"SHT_CUDA_CALLGRAPH"
	.align	4
	.sectionentsize	8
	.align		4
        /*0000*/ 	.word	0x00000000
	.align		4
        /*0004*/ 	.word	0xffffffff
	.align		4
        /*0008*/ 	.word	0x00000000
	.align		4
        /*000c*/ 	.word	0xfffffffe
	.align		4
        /*0010*/ 	.word	0x00000000
	.align		4
        /*0014*/ 	.word	0xfffffffd
	.align		4
        /*0018*/ 	.word	0x00000000
	.align		4
        /*001c*/ 	.word	0xfffffffc


//--------------------- .text.triton_poi_fused__log_softmax_0 --------------------------
	.section	.text.triton_poi_fused__log_softmax_0,"ax",@progbits
	.align	128
        .global         triton_poi_fused__log_softmax_0
        .type           triton_poi_fused__log_softmax_0,@function
        .size           triton_poi_fused__log_softmax_0,(.L_x_1 - triton_poi_fused__log_softmax_0)
        .other          triton_poi_fused__log_softmax_0,@"STO_CUDA_ENTRY STV_DEFAULT"
triton_poi_fused__log_softmax_0:
.text.triton_poi_fused__log_softmax_0:
[----:B------:R-:W0:Y:S02]  /*0000*/  LDC R1, c[0x0][0x28] ;  /* 0x00000a00ff017b82 */ /* 0x000e240000000800 */
[----:B------:R-:W1:Y:S01]  /*0010*/  S2R R0, SR_TID.X ;  /* 0x0000000000007919 */ /* 0x000e620000002100 */
[----:B------:R-:W-:Y:S01]  /*0020*/  ULDC.64 UR4, c[0x0][0x208] ;  /* 0x0000820000047ab9 */ /* 0x000fe20000000a00 */
[----:B------:R-:W2:Y:S01]  /*0030*/  S2R R5, SR_CTAID.X ;  /* 0x0000000000057919 */ /* 0x000ea20000002500 */
[----:B-1----:R-:W-:Y:S01]  /*0040*/  IMAD.SHL.U32 R0, R0, 0x2, RZ ;  /* 0x0000000200007824 */ /* 0x002fe200078e00ff */
[----:B--2---:R-:W-:-:S04]  /*0050*/  SHF.R.S32.HI R4, RZ, 0x17, R5 ;  /* 0x00000017ff047819 */ /* 0x004fc80000011405 */
[----:B------:R-:W-:Y:S02]  /*0060*/  LOP3.LUT R0, R0, 0xfe, RZ, 0xc0, !PT ;  /* 0x000000fe00007812 */ /* 0x000fe400078ec0ff */
[----:B------:R-:W-:-:S03]  /*0070*/  SGXT R4, R4, 0x1 ;  /* 0x000000010404781a */ /* 0x000fc60000000200 */
[----:B------:R-:W-:-:S05]  /*0080*/  IMAD R0, R5, 0x100, R0 ;  /* 0x0000010005007824 */ /* 0x000fca00078e0200 */
[----:B------:R-:W-:Y:S02]  /*0090*/  SHF.R.S32.HI R3, RZ, 0x1f, R0 ;  /* 0x0000001fff037819 */ /* 0x000fe40000011400 */
[C---:B------:R-:W-:Y:S02]  /*00a0*/  ISETP.GE.AND P0, PT, R0.reuse, 0x100, PT ;  /* 0x000001000000780c */ /* 0x040fe40003f06270 */
[----:B------:R-:W-:Y:S01]  /*00b0*/  LEA.HI R2, R3, R0, RZ, 0x6 ;  /* 0x0000000003027211 */ /* 0x000fe200078f30ff */
[----:B------:R-:W-:-:S03]  /*00c0*/  VIADD R3, R0, 0x1 ;  /* 0x0000000100037836 */ /* 0x000fc60000000000 */
[----:B------:R-:W-:Y:S02]  /*00d0*/  LOP3.LUT R5, R2, 0xffc0, RZ, 0xc0, !PT ;  /* 0x0000ffc002057812 */ /* 0x000fe400078ec0ff */
[----:B------:R-:W-:-:S03]  /*00e0*/  LEA.HI R4, R4, R3, RZ, 0x6 ;  /* 0x0000000304047211 */ /* 0x000fc600078f30ff */
[----:B------:R-:W-:Y:S01]  /*00f0*/  IMAD.IADD R5, R0, 0x1, -R5 ;  /* 0x0000000100057824 */ /* 0x000fe200078e0a05 */
[----:B------:R-:W-:-:S04]  /*0100*/  LOP3.LUT R4, R4, 0xffffffc0, RZ, 0xc0, !PT ;  /* 0xffffffc004047812 */ /* 0x000fc800078ec0ff */
[----:B------:R-:W-:Y:S01]  /*0110*/  PRMT R6, R5, 0x8880, RZ ;  /* 0x0000888005067816 */ /* 0x000fe200000000ff */
[----:B------:R-:W-:-:S03]  /*0120*/  IMAD.IADD R3, R3, 0x1, -R4 ;  /* 0x0000000103037824 */ /* 0x000fc600078e0a04 */
[----:B------:R-:W-:Y:S02]  /*0130*/  PRMT R4, R6, 0x7710, RZ ;  /* 0x0000771006047816 */ /* 0x000fe400000000ff */
[----:B------:R-:W-:Y:S02]  /*0140*/  PRMT R6, R3, 0x8880, RZ ;  /* 0x0000888003067816 */ /* 0x000fe400000000ff */
[----:B------:R-:W-:Y:S02]  /*0150*/  SHF.R.U32.HI R4, RZ, 0xb, R4 ;  /* 0x0000000bff047819 */ /* 0x000fe40000011604 */
[----:B------:R-:W-:Y:S02]  /*0160*/  PRMT R6, R6, 0x7710, RZ ;  /* 0x0000771006067816 */ /* 0x000fe400000000ff */
[----:B------:R-:W-:Y:S02]  /*0170*/  LOP3.LUT R4, R4, 0xf, RZ, 0xc0, !PT ;  /* 0x0000000f04047812 */ /* 0x000fe400078ec0ff */
[----:B------:R-:W-:-:S03]  /*0180*/  SHF.R.U32.HI R6, RZ, 0xb, R6 ;  /* 0x0000000bff067819 */ /* 0x000fc60000011606 */
[----:B------:R-:W-:Y:S01]  /*0190*/  IMAD.IADD R4, R5, 0x1, R4 ;  /* 0x0000000105047824 */ /* 0x000fe200078e0204 */
[----:B------:R-:W-:-:S04]  /*01a0*/  LOP3.LUT R6, R6, 0xf, RZ, 0xc0, !PT ;  /* 0x0000000f06067812 */ /* 0x000fc800078ec0ff */
[C---:B------:R-:W-:Y:S01]  /*01b0*/  LOP3.LUT R7, R4.reuse, 0xf0, RZ, 0xc0, !PT ;  /* 0x000000f004077812 */ /* 0x040fe200078ec0ff */
[----:B------:R-:W-:Y:S01]  /*01c0*/  IMAD.IADD R6, R3, 0x1, R6 ;  /* 0x0000000103067824 */ /* 0x000fe200078e0206 */
[----:B------:R-:W-:-:S03]  /*01d0*/  PRMT R9, R4, 0x8880, RZ ;  /* 0x0000888004097816 */ /* 0x000fc600000000ff */
[----:B------:R-:W-:Y:S01]  /*01e0*/  IMAD.MOV R8, RZ, RZ, -R7 ;  /* 0x000000ffff087224 */ /* 0x000fe200078e0a07 */
[C---:B------:R-:W-:Y:S02]  /*01f0*/  LOP3.LUT R7, R6.reuse, 0xf0, RZ, 0xc0, !PT ;  /* 0x000000f006077812 */ /* 0x040fe400078ec0ff */
[----:B------:R-:W-:Y:S01]  /*0200*/  PRMT R10, R6, 0x8880, RZ ;  /* 0x00008880060a7816 */ /* 0x000fe200000000ff */
[----:B------:R-:W-:Y:S01]  /*0210*/  IMAD.MOV.U32 R6, RZ, RZ, R9 ;  /* 0x000000ffff067224 */ /* 0x000fe200078e0009 */
[----:B------:R-:W-:Y:S01]  /*0220*/  PRMT R8, R8, 0x7710, RZ ;  /* 0x0000771008087816 */ /* 0x000fe200000000ff */
[----:B------:R-:W-:Y:S02]  /*0230*/  IMAD.MOV R11, RZ, RZ, -R7 ;  /* 0x000000ffff0b7224 */ /* 0x000fe400078e0a07 */
[----:B------:R-:W-:Y:S02]  /*0240*/  IMAD.MOV.U32 R9, RZ, RZ, R10 ;  /* 0x000000ffff097224 */ /* 0x000fe400078e000a */
[----:B------:R-:W-:Y:S01]  /*0250*/  IMAD.IADD R7, R5, 0x1, R8 ;  /* 0x0000000105077824 */ /* 0x000fe200078e0208 */
[----:B------:R-:W-:Y:S01]  /*0260*/  PRMT R8, R11, 0x7710, RZ ;  /* 0x000077100b087816 */ /* 0x000fe200000000ff */
[----:B------:R-:W1:Y:S03]  /*0270*/  LDC.64 R4, c[0x0][0x210] ;  /* 0x00008400ff047b82 */ /* 0x000e660000000a00 */
[----:B------:R-:W-:Y:S01]  /*0280*/  LOP3.LUT R7, R7, 0xffff, RZ, 0xc0, !PT ;  /* 0x0000ffff07077812 */ /* 0x000fe200078ec0ff */
[----:B------:R-:W-:Y:S01]  /*0290*/  IMAD.IADD R8, R3, 0x1, R8 ;  /* 0x0000000103087824 */ /* 0x000fe200078e0208 */
[----:B------:R-:W-:-:S02]  /*02a0*/  SHF.R.S32.HI R3, RZ, 0x4, R6 ;  /* 0x00000004ff037819 */ /* 0x000fc40000011406 */
[----:B------:R-:W-:Y:S02]  /*02b0*/  SHF.R.S32.HI R6, RZ, 0x4, R9 ;  /* 0x00000004ff067819 */ /* 0x000fe40000011409 */
[----:B------:R-:W-:Y:S02]  /*02c0*/  LOP3.LUT R8, R8, 0xffff, RZ, 0xc0, !PT ;  /* 0x0000ffff08087812 */ /* 0x000fe400078ec0ff */
[----:B------:R-:W-:Y:S02]  /*02d0*/  PRMT R3, R3, 0x9910, RZ ;  /* 0x0000991003037816 */ /* 0x000fe400000000ff */
[----:B------:R-:W-:Y:S02]  /*02e0*/  PRMT R7, R7, 0x8880, RZ ;  /* 0x0000888007077816 */ /* 0x000fe400000000ff */
[----:B------:R-:W-:Y:S02]  /*02f0*/  PRMT R15, R6, 0x9910, RZ ;  /* 0x00009910060f7816 */ /* 0x000fe400000000ff */
[----:B------:R-:W-:Y:S01]  /*0300*/  PRMT R6, R8, 0x8880, RZ ;  /* 0x0000888008067816 */ /* 0x000fe200000000ff */
[----:B------:R-:W-:-:S02]  /*0310*/  IMAD.MOV.U32 R8, RZ, RZ, R3 ;  /* 0x000000ffff087224 */ /* 0x000fc400078e0003 */
[----:B------:R-:W-:Y:S02]  /*0320*/  IMAD.MOV.U32 R3, RZ, RZ, R7 ;  /* 0x000000ffff037224 */ /* 0x000fe400078e0007 */
[----:B------:R-:W-:Y:S02]  /*0330*/  IMAD R15, R15, 0x40, R6 ;  /* 0x000000400f0f7824 */ /* 0x000fe400078e0206 */
[----:B------:R-:W-:Y:S02]  /*0340*/  IMAD R7, R8, 0x40, R3 ;  /* 0x0000004008077824 */ /* 0x000fe400078e0203 */
[----:B------:R-:W-:Y:S02]  /*0350*/  IMAD.MOV.U32 R6, RZ, RZ, RZ ;  /* 0x000000ffff067224 */ /* 0x000fe400078e00ff */
[----:B------:R-:W-:Y:S02]  /*0360*/  IMAD.MOV.U32 R3, RZ, RZ, RZ ;  /* 0x000000ffff037224 */ /* 0x000fe400078e00ff */
[----:B-1----:R-:W-:-:S04]  /*0370*/  IMAD.WIDE R10, R7, 0x4, R4 ;  /* 0x00000004070a7825 */ /* 0x002fc800078e0204 */
[----:B------:R-:W-:Y:S01]  /*0380*/  IMAD.WIDE R8, R15, 0x4, R4 ;  /* 0x000000040f087825 */ /* 0x000fe200078e0204 */
[----:B------:R-:W2:Y:S01]  /*0390*/  @!P0 LDG.E.EL R6, desc[UR4][R10.64] ;  /* 0x000000040a068981 */ /* 0x000ea2000c2e1900 */
[----:B------:R-:W-:-:S03]  /*03a0*/  CS2R R16, SRZ ;  /* 0x0000000000107805 */ /* 0x000fc6000001ff00 */
[----:B------:R-:W3:Y:S01]  /*03b0*/  @!P0 LDG.E.EL R3, desc[UR4][R8.64] ;  /* 0x0000000408038981 */ /* 0x000ee2000c2e1900 */
[----:B------:R-:W-:Y:S01]  /*03c0*/  IMAD.MOV.U32 R14, RZ, RZ, RZ ;  /* 0x000000ffff0e7224 */ /* 0x000fe200078e00ff */
[----:B------:R-:W-:Y:S02]  /*03d0*/  CS2R R18, SRZ ;  /* 0x0000000000127805 */ /* 0x000fe4000001ff00 */
[----:B------:R-:W4:Y:S04]  /*03e0*/  @!P0 LDG.E.EL R17, desc[UR4][R10.64+0x40] ;  /* 0x000040040a118981 */ /* 0x000f28000c2e1900 */
[----:B------:R-:W5:Y:S04]  /*03f0*/  @!P0 LDG.E.EL R14, desc[UR4][R8.64+0x40] ;  /* 0x00004004080e8981 */ /* 0x000f68000c2e1900 */
[----:B------:R-:W5:Y:S04]  /*0400*/  @!P0 LDG.E.EL R19, desc[UR4][R10.64+0x80] ;  /* 0x000080040a138981 */ /* 0x000f68000c2e1900 */
[----:B------:R-:W5:Y:S01]  /*0410*/  @!P0 LDG.E.EL R16, desc[UR4][R8.64+0x80] ;  /* 0x0000800408108981 */ /* 0x000f62000c2e1900 */
[----:B------:R-:W-:-:S03]  /*0420*/  IMAD.MOV.U32 R21, RZ, RZ, RZ ;  /* 0x000000ffff157224 */ /* 0x000fc600078e00ff */
[----:B------:R1:W5:Y:S04]  /*0430*/  @!P0 LDG.E.EL R18, desc[UR4][R8.64+0xc0] ;  /* 0x0000c00408128981 */ /* 0x000368000c2e1900 */
[----:B------:R-:W5:Y:S01]  /*0440*/  @!P0 LDG.E.EL R21, desc[UR4][R10.64+0xc0] ;  /* 0x0000c0040a158981 */ /* 0x000f62000c2e1900 */
[----:B------:R-:W-:-:S05]  /*0450*/  SHF.R.S32.HI R2, RZ, 0x6, R2 ;  /* 0x00000006ff027819 */ /* 0x000fca0000011402 */
[C---:B------:R-:W-:Y:S01]  /*0460*/  IMAD R13, R2.reuse, 0x10, R7 ;  /* 0x00000010020d7824 */ /* 0x040fe200078e0207 */
[----:B-1----:R-:W1:Y:S01]  /*0470*/  LDC.64 R8, c[0x0][0x218] ;  /* 0x00008600ff087b82 */ /* 0x002e620000000a00 */
[----:B------:R-:W-:Y:S02]  /*0480*/  IMAD R15, R2, 0x10, R15 ;  /* 0x00000010020f7824 */ /* 0x000fe400078e020f */
[----:B------:R-:W-:Y:S02]  /*0490*/  IMAD.MOV.U32 R7, RZ, RZ, RZ ;  /* 0x000000ffff077224 */ /* 0x000fe400078e00ff */
[----:B------:R-:W-:-:S04]  /*04a0*/  IMAD.WIDE R12, R13, 0x4, R4 ;  /* 0x000000040d0c7825 */ /* 0x000fc800078e0204 */
[----:B------:R-:W-:Y:S01]  /*04b0*/  IMAD.MOV.U32 R2, RZ, RZ, RZ ;  /* 0x000000ffff027224 */ /* 0x000fe200078e00ff */
[----:B------:R-:W5:Y:S01]  /*04c0*/  @!P0 LDG.E R7, desc[UR4][R12.64] ;  /* 0x000000040c078981 */ /* 0x000f62000c1e1900 */
[----:B------:R-:W-:-:S05]  /*04d0*/  IMAD.WIDE R4, R15, 0x4, R4 ;  /* 0x000000040f047825 */ /* 0x000fca00078e0204 */
[----:B------:R1:W5:Y:S02]  /*04e0*/  @!P0 LDG.E R2, desc[UR4][R4.64] ;  /* 0x0000000404028981 */ /* 0x000364000c1e1900 */
[----:B-1----:R-:W-:Y:S01]  /*04f0*/  IMAD.WIDE R4, R0, 0x4, R8 ;  /* 0x0000000400047825 */ /* 0x002fe200078e0208 */
[C---:B--2---:R-:W-:Y:S02]  /*0500*/  FSETP.NAN.AND P3, PT, R6.reuse, R6, PT ;  /* 0x000000060600720b */ /* 0x044fe40003f68000 */
[C---:B---3--:R-:W-:Y:S02]  /*0510*/  FSETP.NAN.AND P4, PT, R3.reuse, R3, PT ;  /* 0x000000030300720b */ /* 0x048fe40003f88000 */
[----:B----4-:R-:W-:Y:S02]  /*0520*/  FSETP.GT.AND P1, PT, R6, R17, PT ;  /* 0x000000110600720b */ /* 0x010fe40003f24000 */
[----:B-----5:R-:W-:-:S07]  /*0530*/  FSETP.GT.AND P2, PT, R3, R14, PT ;  /* 0x0000000e0300720b */ /* 0x020fce0003f44000 */
[----:B------:R-:W-:Y:S02]  /*0540*/  @!P3 FSEL R6, R6, R17, P1 ;  /* 0x000000110606b208 */ /* 0x000fe40000800000 */
[----:B------:R-:W-:Y:S02]  /*0550*/  @!P4 FSEL R3, R3, R14, P2 ;  /* 0x0000000e0303c208 */ /* 0x000fe40001000000 */
[C---:B------:R-:W-:Y:S02]  /*0560*/  FSETP.GT.AND P1, PT, R6.reuse, R19, PT ;  /* 0x000000130600720b */ /* 0x040fe40003f24000 */
[C---:B------:R-:W-:Y:S02]  /*0570*/  FSETP.GT.AND P2, PT, R3.reuse, R16, PT ;  /* 0x000000100300720b */ /* 0x040fe40003f44000 */
[----:B------:R-:W-:Y:S02]  /*0580*/  FSETP.NAN.AND P3, PT, R6, R6, PT ;  /* 0x000000060600720b */ /* 0x000fe40003f68000 */
[----:B------:R-:W-:-:S07]  /*0590*/  FSETP.NAN.AND P4, PT, R3, R3, PT ;  /* 0x000000030300720b */ /* 0x000fce0003f88000 */
[----:B------:R-:W-:Y:S02]  /*05a0*/  @!P1 FSEL R6, R6, R19, P3 ;  /* 0x0000001306069208 */ /* 0x000fe40001800000 */
[----:B------:R-:W-:Y:S02]  /*05b0*/  @!P2 FSEL R3, R3, R16, P4 ;  /* 0x000000100303a208 */ /* 0x000fe40002000000 */
[C---:B------:R-:W-:Y:S02]  /*05c0*/  FSETP.GT.AND P1, PT, R6.reuse, R21, PT ;  /* 0x000000150600720b */ /* 0x040fe40003f24000 */
[C---:B------:R-:W-:Y:S02]  /*05d0*/  FSETP.GT.AND P2, PT, R3.reuse, R18, PT ;  /* 0x000000120300720b */ /* 0x040fe40003f44000 */
[----:B------:R-:W-:Y:S02]  /*05e0*/  FSETP.NAN.AND P3, PT, R6, R6, PT ;  /* 0x000000060600720b */ /* 0x000fe40003f68000 */
[----:B------:R-:W-:-:S07]  /*05f0*/  FSETP.NAN.AND P4, PT, R3, R3, PT ;  /* 0x000000030300720b */ /* 0x000fce0003f88000 */
[----:B------:R-:W-:Y:S02]  /*0600*/  @!P1 FSEL R6, R6, R21, P3 ;  /* 0x0000001506069208 */ /* 0x000fe40001800000 */
[----:B------:R-:W-:-:S03]  /*0610*/  @!P2 FSEL R3, R3, R18, P4 ;  /* 0x000000120303a208 */ /* 0x000fc60002000000 */
[----:B------:R-:W-:Y:S02]  /*0620*/  FADD R6, -R6, R7 ;  /* 0x0000000706067221 */ /* 0x000fe40000000100 */
[----:B------:R-:W-:Y:S01]  /*0630*/  FADD R7, -R3, R2 ;  /* 0x0000000203077221 */ /* 0x000fe20000000100 */
[----:B------:R-:W-:Y:S06]  /*0640*/  @P0 EXIT ;  /* 0x000000000000094d */ /* 0x000fec0003800000 */
[----:B------:R-:W-:Y:S01]  /*0650*/  STG.E.64 desc[UR4][R4.64], R6 ;  /* 0x0000000604007986 */ /* 0x000fe2000c101b04 */
[----:B------:R-:W-:Y:S05]  /*0660*/  EXIT ;  /* 0x000000000000794d */ /* 0x000fea0003800000 */
.L_x_0:
[----:B------:R-:W-:-:S00]  /*0670*/  BRA `(.L_x_0) ;  /* 0xfffffffc00fc7947 */ /* 0x000fc0000383ffff */
[----:B------:R-:W-:-:S00]  /*0680*/  NOP ;  /* 0x0000000000007918 */ /* 0x000fc00000000000 */
[----:B------:R-:W-:-:S00]  /*0690*/  NOP ;  /* 0x0000000000007918 */ /* 0x000fc00000000000 */
[----:B------:R-:W-:-:S00]  /*06a0*/  NOP ;  /* 0x0000000000007918 */ /* 0x000fc00000000000 */
[----:B------:R-:W-:-:S00]  /*06b0*/  NOP ;  /* 0x0000000000007918 */ /* 0x000fc00000000000 */
[----:B------:R-:W-:-:S00]  /*06c0*/  NOP ;  /* 0x0000000000007918 */ /* 0x000fc00000000000 */
[----:B------:R-:W-:-:S00]  /*06d0*/  NOP ;  /* 0x0000000000007918 */ /* 0x000fc00000000000 */
[----:B------:R-:W-:-:S00]  /*06e0*/  NOP ;  /* 0x0000000000007918 */ /* 0x000fc00000000000 */
[----:B------:R-:W-:-:S00]  /*06f0*/  NOP ;  /* 0x0000000000007918 */ /* 0x000fc00000000000 */
.L_x_1:


//--------------------- .nv.constant0.triton_poi_fused__log_softmax_0 --------------------------
	.section	.nv.constant0.triton_poi_fused__log_softmax_0,"a",@progbits
	.sectionflags	@""
	.align	4
.nv.constant0.triton_poi_fused__log_softmax_0:
	.zero		548
